	.headerflags	@"EF_CUDA_TEXMODE_UNIFIED EF_CUDA_64BIT_ADDRESS EF_CUDA_ACCELERATORS EF_CUDA_SM90 EF_CUDA_VIRTUAL_SM(EF_CUDA_SM90)"
	.elftype	@"ET_EXEC"


//--------------------- .nv.info                  --------------------------
	.section	.nv.info,"",@"SHT_CUDA_INFO"
	.align	4


	//----- nvinfo : EIATTR_REGCOUNT
	.align		4
        /*0000*/ 	.byte	0x04, 0x2f
        /*0002*/ 	.short	(.L_1 - .L_0)
	.align		4
.L_0:
        /*0004*/ 	.word	index@(triton_poi_fused_relu_0)
        /*0008*/ 	.word	0x00000020


	//----- nvinfo : EIATTR_MIN_STACK_SIZE
	.align		4
.L_1:
        /*000c*/ 	.byte	0x04, 0x12
        /*000e*/ 	.short	(.L_3 - .L_2)
	.align		4
.L_2:
        /*0010*/ 	.word	index@(triton_poi_fused_relu_0)
        /*0014*/ 	.word	0x00000008


	//----- nvinfo : EIATTR_FRAME_SIZE
	.align		4
.L_3:
        /*0018*/ 	.byte	0x04, 0x11
        /*001a*/ 	.short	(.L_5 - .L_4)
	.align		4
.L_4:
        /*001c*/ 	.word	index@(triton_poi_fused_relu_0)
        /*0020*/ 	.word	0x00000008


	//----- nvinfo : EIATTR_MIN_STACK_SIZE
	.align		4
.L_5:
        /*0024*/ 	.byte	0x04, 0x12
        /*0026*/ 	.short	(.L_7 - .L_6)
	.align		4
.L_6:
        /*0028*/ 	.word	index@(triton_poi_fused_relu_0)
        /*002c*/ 	.word	0x00000008
.L_7:


//--------------------- .nv.info.triton_poi_fused_relu_0 --------------------------
	.section	.nv.info.triton_poi_fused_relu_0,"",@"SHT_CUDA_INFO"
	.sectionflags	@""
	.align	4


	//----- nvinfo : EIATTR_CUDA_API_VERSION
	.align		4
        /*0000*/ 	.byte	0x04, 0x37
        /*0002*/ 	.short	(.L_9 - .L_8)
.L_8:
        /*0004*/ 	.word	0x0000007c


	//----- nvinfo : EIATTR_KPARAM_INFO
	.align		4
.L_9:
        /*0008*/ 	.byte	0x04, 0x17
        /*000a*/ 	.short	(.L_11 - .L_10)
.L_10:
        /*000c*/ 	.word	0x00000000
        /*0010*/ 	.short	0x0004
        /*0012*/ 	.short	0x001c
        /*0014*/ 	.byte	0x00, 0xf0, 0x11, 0x00


	//----- nvinfo : EIATTR_KPARAM_INFO
	.align		4
.L_11:
        /*0018*/ 	.byte	0x04, 0x17
        /*001a*/ 	.short	(.L_13 - .L_12)
.L_12:
        /*001c*/ 	.word	0x00000000
        /*0020*/ 	.short	0x0003
        /*0022*/ 	.short	0x0018
        /*0024*/ 	.byte	0x00, 0xf0, 0x11, 0x00


	//----- nvinfo : EIATTR_KPARAM_INFO
	.align		4
.L_13:
        /*0028*/ 	.byte	0x04, 0x17
        /*002a*/ 	.short	(.L_15 - .L_14)
.L_14:
        /*002c*/ 	.word	0x00000000
        /*0030*/ 	.short	0x0002
        /*0032*/ 	.short	0x0010
        /*0034*/ 	.byte	0x00, 0xf4, 0x21, 0x00


	//----- nvinfo : EIATTR_KPARAM_INFO
	.align		4
.L_15:
        /*0038*/ 	.byte	0x04, 0x17
        /*003a*/ 	.short	(.L_17 - .L_16)
.L_16:
        /*003c*/ 	.word	0x00000000
        /*0040*/ 	.short	0x0001
        /*0042*/ 	.short	0x0008
        /*0044*/ 	.byte	0x00, 0xf4, 0x21, 0x00


	//----- nvinfo : EIATTR_KPARAM_INFO
	.align		4
.L_17:
        /*0048*/ 	.byte	0x04, 0x17
        /*004a*/ 	.short	(.L_19 - .L_18)
.L_18:
        /*004c*/ 	.word	0x00000000
        /*0050*/ 	.short	0x0000
        /*0052*/ 	.short	0x0000
        /*0054*/ 	.byte	0x00, 0xf4, 0x21, 0x00


	//----- nvinfo : EIATTR_SPARSE_MMA_MASK
	.align		4
.L_19:
        /*0058*/ 	.byte	0x03, 0x50
        /*005a*/ 	.short	0x0000


	//----- nvinfo : EIATTR_MAXREG_COUNT
	.align		4
        /*005c*/ 	.byte	0x03, 0x1b
        /*005e*/ 	.short	0x00ff


	//----- nvinfo : EIATTR_EXIT_INSTR_OFFSETS
	.align		4
        /*0060*/ 	.byte	0x04, 0x1c
        /*0062*/ 	.short	(.L_21 - .L_20)


	//   ....[0]....
.L_20:
        /*0064*/ 	.word	0x00000910


	//   ....[1]....
        /*0068*/ 	.word	0x00000930


	//----- nvinfo : EIATTR_REQNTID
	.align		4
.L_21:
        /*006c*/ 	.byte	0x04, 0x10
        /*006e*/ 	.short	(.L_23 - .L_22)
.L_22:
        /*0070*/ 	.word	0x00000080
        /*0074*/ 	.word	0x00000001
        /*0078*/ 	.word	0x00000001


	//----- nvinfo : EIATTR_CBANK_PARAM_SIZE
	.align		4
.L_23:
        /*007c*/ 	.byte	0x03, 0x19
        /*007e*/ 	.short	0x0020


	//----- nvinfo : EIATTR_PARAM_CBANK
	.align		4
        /*0080*/ 	.byte	0x04, 0x0a
        /*0082*/ 	.short	(.L_25 - .L_24)
	.align		4
.L_24:
        /*0084*/ 	.word	index@(.nv.constant0.triton_poi_fused_relu_0)
        /*0088*/ 	.short	0x0210
        /*008a*/ 	.short	0x0020


	//----- nvinfo : EIATTR_SW_WAR
	.align		4
.L_25:
        /*008c*/ 	.byte	0x04, 0x36
        /*008e*/ 	.short	(.L_27 - .L_26)
.L_26:
        /*0090*/ 	.word	0x00000008
.L_27:


//--------------------- .nv.callgraph             --------------------------
	.section	.nv.callgraph,"",@"SHT_CUDA_CALLGRAPH"
	.align	4
	.sectionentsize	8
	.align		4
        /*0000*/ 	.word	0x00000000
	.align		4
        /*0004*/ 	.word	0xffffffff
	.align		4
        /*0008*/ 	.word	0x00000000
	.align		4
        /*000c*/ 	.word	0xfffffffe
	.align		4
        /*0010*/ 	.word	0x00000000
	.align		4
        /*0014*/ 	.word	0xfffffffd
	.align		4
        /*0018*/ 	.word	0x00000000
	.align		4
        /*001c*/ 	.word	0xfffffffc


//--------------------- .text.triton_poi_fused_relu_0 --------------------------
	.section	.text.triton_poi_fused_relu_0,"ax",@progbits
	.sectionflags	@"SHF_BARRIERS=1"
	.align	128
        .global         triton_poi_fused_relu_0
        .type           triton_poi_fused_relu_0,@function
        .size           triton_poi_fused_relu_0,(.L_x_1 - triton_poi_fused_relu_0)
        .other          triton_poi_fused_relu_0,@"STO_CUDA_ENTRY STV_DEFAULT"
triton_poi_fused_relu_0:
.text.triton_poi_fused_relu_0:
[----:B------:R-:W0:Y:S01]  /*0000*/  LDC R1, c[0x0][0x28] ;  /* 0x00000a00ff017b82 */ /* 0x000e220000000800 */
[----:B------:R-:W1:Y:S07]  /*0010*/  S2R R18, SR_CTAID.Y ;  /* 0x0000000000127919 */ /* 0x000e6e0000002600 */
[----:B------:R-:W2:Y:S01]  /*0020*/  LDC.64 R8, c[0x0][0x210] ;  /* 0x00008400ff087b82 */ /* 0x000ea20000000a00 */
[----:B------:R-:W-:Y:S01]  /*0030*/  CS2R R22, SRZ ;  /* 0x0000000000167805 */ /* 0x000fe2000001ff00 */
[----:B------:R-:W-:Y:S01]  /*0040*/  ULDC.64 UR6, c[0x0][0x208] ;  /* 0x0000820000067ab9 */ /* 0x000fe20000000a00 */
[----:B------:R-:W3:Y:S01]  /*0050*/  S2R R17, SR_TID.X ;  /* 0x0000000000117919 */ /* 0x000ee20000002100 */
[----:B0-----:R-:W-:Y:S01]  /*0060*/  VIADD R1, R1, 0xfffffff8 ;  /* 0xfffffff801017836 */ /* 0x001fe20000000000 */
[----:B------:R-:W0:Y:S01]  /*0070*/  S2R R29, SR_CTAID.X ;  /* 0x00000000001d7919 */ /* 0x000e220000002500 */
[----:B-1----:R-:W-:-:S05]  /*0080*/  IMAD.SHL.U32 R18, R18, 0x400, RZ ;  /* 0x0000040012127824 */ /* 0x002fca00078e00ff */
[----:B---3--:R-:W-:-:S04]  /*0090*/  LOP3.LUT R3, R18, 0x7f, R17, 0xf8, !PT ;  /* 0x0000007f12037812 */ /* 0x008fc800078ef811 */
[C---:B------:R-:W-:Y:S01]  /*00a0*/  ISETP.GE.AND P1, PT, R3.reuse, 0xb60, PT ;  /* 0x00000b600300780c */ /* 0x040fe20003f26270 */
[C---:B0-----:R-:W-:Y:S01]  /*00b0*/  IMAD R26, R3.reuse, 0x1000, R29 ;  /* 0x00001000031a7824 */ /* 0x041fe200078e021d */
[C---:B------:R-:W-:Y:S02]  /*00c0*/  LOP3.LUT R0, R3.reuse, 0x80, RZ, 0xfc, !PT ;  /* 0x0000008003007812 */ /* 0x040fe400078efcff */
[----:B------:R-:W-:Y:S01]  /*00d0*/  LOP3.LUT R2, R3, 0x100, RZ, 0xfc, !PT ;  /* 0x0000010003027812 */ /* 0x000fe200078efcff */
[----:B--2---:R-:W-:Y:S01]  /*00e0*/  IMAD.WIDE R4, R26, 0x4, R8 ;  /* 0x000000041a047825 */ /* 0x004fe200078e0208 */
[----:B------:R-:W-:-:S03]  /*00f0*/  ISETP.GE.AND P0, PT, R0, 0xb60, PT ;  /* 0x00000b600000780c */ /* 0x000fc60003f06270 */
[----:B------:R-:W-:Y:S01]  /*0100*/  IMAD R7, R0, 0x1000, R29 ;  /* 0x0000100000077824 */ /* 0x000fe200078e021d */
[----:B------:R-:W-:-:S03]  /*0110*/  LOP3.LUT R6, R3, 0x180, RZ, 0xfc, !PT ;  /* 0x0000018003067812 */ /* 0x000fc600078efcff */
[----:B------:R0:W2:Y:S01]  /*0120*/  @!P1 LDG.E.EL R23, desc[UR6][R4.64] ;  /* 0x0000000604179981 */ /* 0x0000a2000c2e1900 */
[----:B------:R-:W-:Y:S01]  /*0130*/  ISETP.GE.AND P1, PT, R2, 0xb60, PT ;  /* 0x00000b600200780c */ /* 0x000fe20003f26270 */
[----:B------:R-:W-:Y:S01]  /*0140*/  IMAD.WIDE R10, R7, 0x4, R8 ;  /* 0x00000004070a7825 */ /* 0x000fe200078e0208 */
[----:B------:R-:W-:-:S03]  /*0150*/  ISETP.GE.AND P2, PT, R6, 0xb60, PT ;  /* 0x00000b600600780c */ /* 0x000fc60003f46270 */
[----:B------:R-:W-:Y:S01]  /*0160*/  IMAD R2, R2, 0x1000, R29 ;  /* 0x0000100002027824 */ /* 0x000fe200078e021d */
[----:B------:R-:W-:Y:S01]  /*0170*/  LOP3.LUT R12, R3, 0x200, RZ, 0xfc, !PT ;  /* 0x00000200030c7812 */ /* 0x000fe200078efcff */
[----:B------:R-:W-:Y:S01]  /*0180*/  IMAD.MOV.U32 R16, RZ, RZ, RZ ;  /* 0x000000ffff107224 */ /* 0x000fe200078e00ff */
[----:B------:R1:W3:Y:S01]  /*0190*/  @!P0 LDG.E.EL R22, desc[UR6][R10.64] ;  /* 0x000000060a168981 */ /* 0x0002e2000c2e1900 */
[----:B------:R-:W-:Y:S01]  /*01a0*/  IMAD.WIDE R14, R2, 0x4, R8 ;  /* 0x00000004020e7825 */ /* 0x000fe200078e0208 */
[----:B------:R-:W-:-:S03]  /*01b0*/  ISETP.GE.AND P3, PT, R12, 0xb60, PT ;  /* 0x00000b600c00780c */ /* 0x000fc60003f66270 */
[--C-:B------:R-:W-:Y:S01]  /*01c0*/  IMAD R6, R6, 0x1000, R29.reuse ;  /* 0x0000100006067824 */ /* 0x100fe200078e021d */
[----:B0-----:R-:W-:Y:S01]  /*01d0*/  LOP3.LUT R4, R3, 0x280, RZ, 0xfc, !PT ;  /* 0x0000028003047812 */ /* 0x001fe200078efcff */
[----:B------:R-:W-:Y:S01]  /*01e0*/  IMAD.MOV.U32 R0, RZ, RZ, RZ ;  /* 0x000000ffff007224 */ /* 0x000fe200078e00ff */
[----:B------:R-:W4:Y:S01]  /*01f0*/  @!P1 LDG.E.EL R16, desc[UR6][R14.64] ;  /* 0x000000060e109981 */ /* 0x000f22000c2e1900 */
[----:B------:R-:W-:Y:S02]  /*0200*/  IMAD R5, R12, 0x1000, R29 ;  /* 0x000010000c057824 */ /* 0x000fe400078e021d */
[----:B------:R-:W-:Y:S01]  /*0210*/  IMAD.WIDE R12, R6, 0x4, R8 ;  /* 0x00000004060c7825 */ /* 0x000fe200078e0208 */
[----:B------:R-:W-:-:S03]  /*0220*/  ISETP.GE.AND P4, PT, R4, 0xb60, PT ;  /* 0x00000b600400780c */ /* 0x000fc60003f86270 */
[----:B------:R-:W-:Y:S01]  /*0230*/  IMAD.MOV.U32 R19, RZ, RZ, RZ ;  /* 0x000000ffff137224 */ /* 0x000fe200078e00ff */
[----:B------:R-:W5:Y:S01]  /*0240*/  @!P2 LDG.E.EL R0, desc[UR6][R12.64] ;  /* 0x000000060c00a981 */ /* 0x000f62000c2e1900 */
[----:B-1----:R-:W-:-:S04]  /*0250*/  IMAD.WIDE R10, R5, 0x4, R8 ;  /* 0x00000004050a7825 */ /* 0x002fc800078e0208 */
[----:B------:R-:W-:Y:S01]  /*0260*/  IMAD R4, R4, 0x1000, R29 ;  /* 0x0000100004047824 */ /* 0x000fe200078e021d */
[----:B------:R-:W5:Y:S01]  /*0270*/  @!P3 LDG.E.EL R19, desc[UR6][R10.64] ;  /* 0x000000060a13b981 */ /* 0x000f62000c2e1900 */
[----:B------:R-:W-:Y:S02]  /*0280*/  IMAD.MOV.U32 R24, RZ, RZ, RZ ;  /* 0x000000ffff187224 */ /* 0x000fe400078e00ff */
[----:B------:R-:W-:-:S05]  /*0290*/  IMAD.WIDE R20, R4, 0x4, R8 ;  /* 0x0000000404147825 */ /* 0x000fca00078e0208 */
[----:B------:R0:W5:Y:S02]  /*02a0*/  @!P4 LDG.E.EL R24, desc[UR6][R20.64] ;  /* 0x000000061418c981 */ /* 0x000164000c2e1900 */
[----:B0-----:R-:W-:Y:S01]  /*02b0*/  LOP3.LUT R20, R3, 0x300, RZ, 0xfc, !PT ;  /* 0x0000030003147812 */ /* 0x001fe200078efcff */
[----:B------:R-:W-:Y:S01]  /*02c0*/  IMAD.MOV.U32 R21, RZ, RZ, RZ ;  /* 0x000000ffff157224 */ /* 0x000fe200078e00ff */
[----:B--2---:R-:W-:-:S04]  /*02d0*/  FSETP.GEU.AND P5, PT, R23, RZ, PT ;  /* 0x000000ff1700720b */ /* 0x004fc80003fae000 */
[----:B------:R-:W-:Y:S02]  /*02e0*/  FSEL R23, R23, RZ, P5 ;  /* 0x000000ff17177208 */ /* 0x000fe40002800000 */
[----:B---3--:R-:W-:-:S04]  /*02f0*/  FSETP.GEU.AND P5, PT, R22, RZ, PT ;  /* 0x000000ff1600720b */ /* 0x008fc80003fae000 */
[----:B------:R-:W-:Y:S02]  /*0300*/  FSEL R22, R22, RZ, P5 ;  /* 0x000000ff16167208 */ /* 0x000fe40002800000 */
[----:B----4-:R-:W-:-:S04]  /*0310*/  FSETP.GEU.AND P5, PT, R16, RZ, PT ;  /* 0x000000ff1000720b */ /* 0x010fc80003fae000 */
[----:B------:R-:W-:Y:S02]  /*0320*/  FSEL R12, R16, RZ, P5 ;  /* 0x000000ff100c7208 */ /* 0x000fe40002800000 */
[----:B-----5:R-:W-:-:S04]  /*0330*/  FSETP.GEU.AND P5, PT, R0, RZ, PT ;  /* 0x000000ff0000720b */ /* 0x020fc80003fae000 */
[----:B------:R-:W-:Y:S02]  /*0340*/  FSEL R13, R0, RZ, P5 ;  /* 0x000000ff000d7208 */ /* 0x000fe40002800000 */
[----:B------:R-:W-:-:S04]  /*0350*/  FSETP.GEU.AND P5, PT, R19, RZ, PT ;  /* 0x000000ff1300720b */ /* 0x000fc80003fae000 */
[----:B------:R-:W-:Y:S02]  /*0360*/  FSEL R14, R19, RZ, P5 ;  /* 0x000000ff130e7208 */ /* 0x000fe40002800000 */
[----:B------:R-:W-:-:S04]  /*0370*/  FSETP.GEU.AND P5, PT, R24, RZ, PT ;  /* 0x000000ff1800720b */ /* 0x000fc80003fae000 */
[----:B------:R-:W-:Y:S02]  /*0380*/  FSEL R15, R24, RZ, P5 ;  /* 0x000000ff180f7208 */ /* 0x000fe40002800000 */
[C---:B------:R-:W-:Y:S01]  /*0390*/  ISETP.GE.AND P5, PT, R20.reuse, 0xb60, PT ;  /* 0x00000b601400780c */ /* 0x040fe20003fa6270 */
[----:B------:R-:W-:-:S04]  /*03a0*/  IMAD R20, R20, 0x1000, R29 ;  /* 0x0000100014147824 */ /* 0x000fc800078e021d */
[----:B------:R-:W-:-:S08]  /*03b0*/  IMAD.WIDE R10, R20, 0x4, R8 ;  /* 0x00000004140a7825 */ /* 0x000fd000078e0208 */
[----:B------:R-:W2:Y:S01]  /*03c0*/  @!P5 LDG.E.EL R21, desc[UR6][R10.64] ;  /* 0x000000060a15d981 */ /* 0x000ea2000c2e1900 */
[----:B------:R-:W-:Y:S01]  /*03d0*/  LOP3.LUT R0, R3, 0x380, RZ, 0xfc, !PT ;  /* 0x0000038003007812 */ /* 0x000fe200078efcff */
[----:B------:R-:W-:-:S04]  /*03e0*/  IMAD.MOV.U32 R16, RZ, RZ, RZ ;  /* 0x000000ffff107224 */ /* 0x000fc800078e00ff */
[----:B------:R-:W-:-:S04]  /*03f0*/  IMAD R24, R0, 0x1000, R29 ;  /* 0x0000100000187824 */ /* 0x000fc800078e021d */
[----:B------:R-:W-:Y:S01]  /*0400*/  IMAD.WIDE R8, R24, 0x4, R8 ;  /* 0x0000000418087825 */ /* 0x000fe200078e0208 */
[----:B--2---:R-:W-:-:S04]  /*0410*/  FSETP.GEU.AND P6, PT, R21, RZ, PT ;  /* 0x000000ff1500720b */ /* 0x004fc80003fce000 */
[----:B------:R-:W-:Y:S02]  /*0420*/  FSEL R21, R21, RZ, P6 ;  /* 0x000000ff15157208 */ /* 0x000fe40003000000 */
[----:B------:R-:W-:-:S13]  /*0430*/  ISETP.GE.AND P6, PT, R0, 0xb60, PT ;  /* 0x00000b600000780c */ /* 0x000fda0003fc6270 */
[----:B------:R0:W2:Y:S01]  /*0440*/  @!P6 LDG.E.EL R16, desc[UR6][R8.64] ;  /* 0x000000060810e981 */ /* 0x0000a2000c2e1900 */
[----:B------:R-:W-:-:S05]  /*0450*/  IMAD.SHL.U32 R17, R17, 0x4, RZ ;  /* 0x0000000411117824 */ /* 0x000fca00078e00ff */
[----:B------:R-:W-:-:S04]  /*0460*/  LOP3.LUT R25, R17, 0x1fc, RZ, 0xc0, !PT ;  /* 0x000001fc11197812 */ /* 0x000fc800078ec0ff */
[----:B0-----:R-:W-:Y:S01]  /*0470*/  LOP3.LUT R9, R18, R25, RZ, 0xfc, !PT ;  /* 0x0000001912097212 */ /* 0x001fe200078efcff */
[----:B------:R-:W-:Y:S01]  /*0480*/  IMAD.MOV.U32 R8, RZ, RZ, RZ ;  /* 0x000000ffff087224 */ /* 0x000fe200078e00ff */
[----:B------:R-:W-:Y:S01]  /*0490*/  P2R R28, PR, RZ, 0x1 ;  /* 0x00000001ff1c7803 */ /* 0x000fe20000000000 */
[----:B------:R0:W-:Y:S02]  /*04a0*/  STL.64 [R1], R6 ;  /* 0x0000000601007387 */ /* 0x0001e40000100a00 */
[----:B------:R-:W-:Y:S01]  /*04b0*/  IMAD.HI R11, R9, -0x4bf4bf4b, R8 ;  /* 0xb40b40b5090b7827 */ /* 0x000fe200078e0208 */
[----:B0-----:R-:W0:Y:S01]  /*04c0*/  LDC.64 R6, c[0x0][0x218] ;  /* 0x00008600ff067b82 */ /* 0x001e220000000a00 */
[----:B------:R-:W1:Y:S07]  /*04d0*/  S2R R10, SR_TID.X ;  /* 0x00000000000a7919 */ /* 0x000e6e0000002100 */
[----:B------:R-:W3:Y:S01]  /*04e0*/  S2UR UR5, SR_CgaCtaId ;  /* 0x00000000000579c3 */ /* 0x000ee20000008800 */
[----:B------:R-:W-:-:S02]  /*04f0*/  UMOV UR4, 0x400 ;  /* 0x0000040000047882 */ /* 0x000fc40000000000 */
[----:B---3--:R-:W-:Y:S01]  /*0500*/  UPRMT UR4, UR5, 0x654, UR4 ;  /* 0x0000065405047896 */ /* 0x008fe20008000004 */
[----:B-1----:R-:W-:-:S05]  /*0510*/  LOP3.LUT R19, R10, 0x7f, RZ, 0xc0, !PT ;  /* 0x0000007f0a137812 */ /* 0x002fca00078ec0ff */
[----:B------:R-:W-:-:S05]  /*0520*/  LEA R19, R19, UR4, 0x2 ;  /* 0x0000000413137c11 */ /* 0x000fca000f8e10ff */
[----:B------:R-:W-:Y:S04]  /*0530*/  STS [R19], R23 ;  /* 0x0000001713007388 */ /* 0x000fe80000000800 */
[----:B------:R-:W-:Y:S04]  /*0540*/  STS [R19+0x200], R22 ;  /* 0x0002001613007388 */ /* 0x000fe80000000800 */
[----:B------:R-:W-:Y:S04]  /*0550*/  STS [R19+0x400], R12 ;  /* 0x0004000c13007388 */ /* 0x000fe80000000800 */
[----:B------:R-:W-:Y:S01]  /*0560*/  STS [R19+0x600], R13 ;  /* 0x0006000d13007388 */ /* 0x000fe20000000800 */
[----:B------:R-:W-:-:S05]  /*0570*/  IMAD.SHL.U32 R25, R10, 0x4, RZ ;  /* 0x000000040a197824 */ /* 0x000fca00078e00ff */
[----:B------:R-:W-:-:S04]  /*0580*/  LOP3.LUT R25, R25, 0x1fc, RZ, 0xc0, !PT ;  /* 0x000001fc19197812 */ /* 0x000fc800078ec0ff */
[----:B------:R-:W-:Y:S02]  /*0590*/  LEA R25, R25, UR4, 0x2 ;  /* 0x0000000419197c11 */ /* 0x000fe4000f8e10ff */
[----:B------:R-:W-:Y:S01]  /*05a0*/  P2R R27, PR, RZ, 0x2 ;  /* 0x00000002ff1b7803 */ /* 0x000fe20000000000 */
[----:B------:R-:W-:Y:S01]  /*05b0*/  BAR.SYNC.DEFER_BLOCKING 0x0 ;  /* 0x0000000000007b1d */ /* 0x000fe20000010000 */
[----:B--2---:R-:W-:-:S04]  /*05c0*/  FSETP.GEU.AND P0, PT, R16, RZ, PT ;  /* 0x000000ff1000720b */ /* 0x004fc80003f0e000 */
[----:B------:R-:W-:Y:S02]  /*05d0*/  FSEL R0, R16, RZ, P0 ;  /* 0x000000ff10007208 */ /* 0x000fe40000000000 */
[----:B------:R-:W-:-:S04]  /*05e0*/  SHF.R.U32.HI R16, RZ, 0x1f, R11 ;  /* 0x0000001fff107819 */ /* 0x000fc8000001160b */
[----:B------:R-:W-:-:S05]  /*05f0*/  LEA.HI.SX32 R8, R11, R16, 0x17 ;  /* 0x000000100b087211 */ /* 0x000fca00078fbaff */
[----:B------:R-:W-:-:S04]  /*0600*/  IMAD R16, R8, -0x2d8, R9 ;  /* 0xfffffd2808107824 */ /* 0x000fc800078e0209 */
[----:B------:R-:W-:-:S04]  /*0610*/  IMAD R11, R29, 0x2d8, R16 ;  /* 0x000002d81d0b7824 */ /* 0x000fc800078e0210 */
[----:B------:R-:W-:-:S04]  /*0620*/  IMAD R16, R8, 0x2d8000, R11 ;  /* 0x002d800008107824 */ /* 0x000fc800078e020b */
[----:B0-----:R-:W-:Y:S02]  /*0630*/  IMAD.WIDE R16, R16, 0x4, R6 ;  /* 0x0000000410107825 */ /* 0x001fe400078e0206 */
[----:B------:R-:W2:Y:S01]  /*0640*/  LDL.LU.64 R6, [R1] ;  /* 0x0000000001067983 */ /* 0x000ea20000300a00 */
[----:B------:R-:W-:-:S03]  /*0650*/  ISETP.GE.AND P0, PT, R9, 0xb60, PT ;  /* 0x00000b600900780c */ /* 0x000fc60003f06270 */
[----:B------:R-:W0:Y:S01]  /*0660*/  LDS.128 R8, [R25] ;  /* 0x0000000019087984 */ /* 0x000e220000000c00 */
[----:B------:R-:W-:Y:S06]  /*0670*/  BAR.SYNC.DEFER_BLOCKING 0x0 ;  /* 0x0000000000007b1d */ /* 0x000fec0000010000 */
[----:B------:R-:W-:Y:S04]  /*0680*/  STS [R19], R14 ;  /* 0x0000000e13007388 */ /* 0x000fe80000000800 */
[----:B------:R-:W-:Y:S04]  /*0690*/  STS [R19+0x200], R15 ;  /* 0x0002000f13007388 */ /* 0x000fe80000000800 */
[----:B------:R-:W-:Y:S04]  /*06a0*/  STS [R19+0x400], R21 ;  /* 0x0004001513007388 */ /* 0x000fe80000000800 */
[----:B------:R1:W-:Y:S01]  /*06b0*/  STS [R19+0x600], R0 ;  /* 0x0006000013007388 */ /* 0x0003e20000000800 */
[----:B------:R-:W-:Y:S06]  /*06c0*/  BAR.SYNC.DEFER_BLOCKING 0x0 ;  /* 0x0000000000007b1d */ /* 0x000fec0000010000 */
[----:B-1----:R-:W1:Y:S01]  /*06d0*/  S2R R19, SR_TID.X ;  /* 0x0000000000137919 */ /* 0x002e620000002100 */
[----:B0-----:R0:W-:Y:S01]  /*06e0*/  @!P0 STG.E.128 desc[UR6][R16.64], R8 ;  /* 0x0000000810008986 */ /* 0x0011e2000c101d06 */
[----:B-1----:R-:W-:Y:S01]  /*06f0*/  IMAD.SHL.U32 R19, R19, 0x4, RZ ;  /* 0x0000000413137824 */ /* 0x002fe200078e00ff */
[----:B0-----:R-:W0:Y:S04]  /*0700*/  LDC.64 R10, c[0x0][0x218] ;  /* 0x00008600ff0a7b82 */ /* 0x001e280000000a00 */
[----:B------:R-:W-:Y:S01]  /*0710*/  LOP3.LUT R19, R19, 0x1fc, RZ, 0xc0, !PT ;  /* 0x000001fc13137812 */ /* 0x000fe200078ec0ff */
[----:B------:R-:W-:-:S03]  /*0720*/  IMAD.MOV.U32 R16, RZ, RZ, RZ ;  /* 0x000000ffff107224 */ /* 0x000fc600078e00ff */
[----:B------:R-:W-:-:S05]  /*0730*/  LOP3.LUT R17, R18, 0x200, R19, 0xfe, !PT ;  /* 0x0000020012117812 */ /* 0x000fca00078efe13 */
[----:B------:R-:W-:-:S05]  /*0740*/  IMAD.HI R18, R17, -0x4bf4bf4b, R16 ;  /* 0xb40b40b511127827 */ /* 0x000fca00078e0210 */
[----:B------:R-:W-:-:S04]  /*0750*/  SHF.R.U32.HI R9, RZ, 0x1f, R18 ;  /* 0x0000001fff097819 */ /* 0x000fc80000011612 */
[----:B------:R-:W-:-:S05]  /*0760*/  LEA.HI.SX32 R18, R18, R9, 0x17 ;  /* 0x0000000912127211 */ /* 0x000fca00078fbaff */
[----:B------:R-:W-:-:S04]  /*0770*/  IMAD R9, R18, -0x2d8, R17 ;  /* 0xfffffd2812097824 */ /* 0x000fc800078e0211 */
[----:B------:R-:W-:-:S04]  /*0780*/  IMAD R18, R18, 0x2d8000, R9 ;  /* 0x002d800012127824 */ /* 0x000fc800078e0209 */
[----:B------:R-:W-:-:S04]  /*0790*/  IMAD R18, R29, 0x2d8, R18 ;  /* 0x000002d81d127824 */ /* 0x000fc800078e0212 */
[----:B0-----:R-:W-:Y:S02]  /*07a0*/  IMAD.WIDE R18, R18, 0x4, R10 ;  /* 0x0000000412127825 */ /* 0x001fe400078e020a */
[----:B------:R-:W0:Y:S01]  /*07b0*/  LDS.128 R8, [R25] ;  /* 0x0000000019087984 */ /* 0x000e220000000c00 */
[----:B------:R-:W-:Y:S02]  /*07c0*/  ISETP.GE.AND P1, PT, R17, 0xb60, PT ;  /* 0x00000b601100780c */ /* 0x000fe40003f26270 */
[----:B------:R-:W-:-:S11]  /*07d0*/  ISETP.GE.AND P0, PT, R3, 0xb60, PT ;  /* 0x00000b600300780c */ /* 0x000fd60003f06270 */
[----:B0-----:R0:W-:Y:S02]  /*07e0*/  @!P1 STG.E.128 desc[UR6][R18.64], R8 ;  /* 0x0000000812009986 */ /* 0x0011e4000c101d06 */
[----:B0-----:R-:W0:Y:S01]  /*07f0*/  LDC.64 R18, c[0x0][0x220] ;  /* 0x00008800ff127b82 */ /* 0x001e220000000a00 */
[----:B------:R-:W-:Y:S01]  /*0800*/  ISETP.NE.AND P1, PT, R27, RZ, PT ;  /* 0x000000ff1b00720c */ /* 0x000fe20003f25270 */
[----:B0-----:R-:W-:-:S05]  /*0810*/  IMAD.WIDE R8, R26, 0x4, R18 ;  /* 0x000000041a087825 */ /* 0x001fca00078e0212 */
[----:B------:R2:W-:Y:S01]  /*0820*/  @!P0 STG.E desc[UR6][R8.64], R23 ;  /* 0x0000001708008986 */ /* 0x0005e2000c101906 */
[----:B------:R-:W-:Y:S01]  /*0830*/  ISETP.NE.AND P0, PT, R28, RZ, PT ;  /* 0x000000ff1c00720c */ /* 0x000fe20003f05270 */
[----:B------:R-:W-:-:S04]  /*0840*/  IMAD.WIDE R2, R2, 0x4, R18 ;  /* 0x0000000402027825 */ /* 0x000fc800078e0212 */
[----:B------:R-:W-:-:S04]  /*0850*/  IMAD.WIDE R10, R5, 0x4, R18 ;  /* 0x00000004050a7825 */ /* 0x000fc800078e0212 */
[----:B------:R-:W-:-:S04]  /*0860*/  IMAD.WIDE R4, R4, 0x4, R18 ;  /* 0x0000000404047825 */ /* 0x000fc800078e0212 */
[----:B------:R-:W-:-:S04]  /*0870*/  IMAD.WIDE R16, R20, 0x4, R18 ;  /* 0x0000000414107825 */ /* 0x000fc800078e0212 */
[----:B------:R-:W-:-:S04]  /*0880*/  IMAD.WIDE R24, R24, 0x4, R18 ;  /* 0x0000000418187825 */ /* 0x000fc800078e0212 */
[----:B--2---:R-:W-:-:S04]  /*0890*/  IMAD.WIDE R8, R7, 0x4, R18 ;  /* 0x0000000407087825 */ /* 0x004fc800078e0212 */
[----:B------:R-:W-:Y:S01]  /*08a0*/  IMAD.WIDE R6, R6, 0x4, R18 ;  /* 0x0000000406067825 */ /* 0x000fe200078e0212 */
[----:B------:R0:W-:Y:S04]  /*08b0*/  @!P0 STG.E desc[UR6][R8.64], R22 ;  /* 0x0000001608008986 */ /* 0x0001e8000c101906 */
[----:B------:R0:W-:Y:S04]  /*08c0*/  @!P1 STG.E desc[UR6][R2.64], R12 ;  /* 0x0000000c02009986 */ /* 0x0001e8000c101906 */
[----:B------:R0:W-:Y:S04]  /*08d0*/  @!P2 STG.E desc[UR6][R6.64], R13 ;  /* 0x0000000d0600a986 */ /* 0x0001e8000c101906 */
[----:B------:R0:W-:Y:S04]  /*08e0*/  @!P3 STG.E desc[UR6][R10.64], R14 ;  /* 0x0000000e0a00b986 */ /* 0x0001e8000c101906 */
[----:B------:R0:W-:Y:S04]  /*08f0*/  @!P4 STG.E desc[UR6][R4.64], R15 ;  /* 0x0000000f0400c986 */ /* 0x0001e8000c101906 */
[----:B------:R0:W-:Y:S02]  /*0900*/  @!P5 STG.E desc[UR6][R16.64], R21 ;  /* 0x000000151000d986 */ /* 0x0001e4000c101906 */
[----:B0-----:R-:W-:Y:S05]  /*0910*/  @P6 EXIT ;  /* 0x000000000000694d */ /* 0x001fea0003800000 */
[----:B------:R-:W-:Y:S01]  /*0920*/  STG.E desc[UR6][R24.64], R0 ;  /* 0x0000000018007986 */ /* 0x000fe2000c101906 */
[----:B------:R-:W-:Y:S05]  /*0930*/  EXIT ;  /* 0x000000000000794d */ /* 0x000fea0003800000 */
.L_x_0:
[----:B------:R-:W-:-:S00]  /*0940*/  BRA `(.L_x_0) ;  /* 0xfffffffc00fc7947 */ /* 0x000fc0000383ffff */
[----:B------:R-:W-:-:S00]  /*0950*/  NOP ;  /* 0x0000000000007918 */ /* 0x000fc00000000000 */
        /* <DEDUP_REMOVED lines=10> */
.L_x_1:


//--------------------- .nv.shared.triton_poi_fused_relu_0 --------------------------
	.section	.nv.shared.triton_poi_fused_relu_0,"aw",@nobits
	.sectionflags	@""
	.align	16
	.zero		1024


//--------------------- .nv.constant0.triton_poi_fused_relu_0 --------------------------
	.section	.nv.constant0.triton_poi_fused_relu_0,"a",@progbits
	.sectionflags	@""
	.align	4
.nv.constant0.triton_poi_fused_relu_0:
	.zero		560
